	.headerflags	@"EF_CUDA_TEXMODE_UNIFIED EF_CUDA_64BIT_ADDRESS EF_CUDA_ACCELERATORS EF_CUDA_SM90 EF_CUDA_VIRTUAL_SM(EF_CUDA_SM90)"
	.elftype	@"ET_EXEC"


//--------------------- .nv.info                  --------------------------
	.section	.nv.info,"",@"SHT_CUDA_INFO"
	.align	4


	//----- nvinfo : EIATTR_REGCOUNT
	.align		4
        /*0000*/ 	.byte	0x04, 0x2f
        /*0002*/ 	.short	(.L_3 - .L_2)
	.align		4
.L_2:
        /*0004*/ 	.word	index@(triton_poi_fused__native_batch_norm_legit_no_training_hardtanh_9)
        /*0008*/ 	.word	0x00000020


	//----- nvinfo : EIATTR_MIN_STACK_SIZE
	.align		4
.L_3:
        /*000c*/ 	.byte	0x04, 0x12
        /*000e*/ 	.short	(.L_5 - .L_4)
	.align		4
.L_4:
        /*0010*/ 	.word	index@(triton_poi_fused__native_batch_norm_legit_no_training_hardtanh_9)
        /*0014*/ 	.word	0x00000000


	//----- nvinfo : EIATTR_FRAME_SIZE
	.align		4
.L_5:
        /*0018*/ 	.byte	0x04, 0x11
        /*001a*/ 	.short	(.L_7 - .L_6)
	.align		4
.L_6:
        /*001c*/ 	.word	index@(triton_poi_fused__native_batch_norm_legit_no_training_hardtanh_9)
        /*0020*/ 	.word	0x00000000


	//----- nvinfo : EIATTR_MIN_STACK_SIZE
	.align		4
.L_7:
        /*0024*/ 	.byte	0x04, 0x12
        /*0026*/ 	.short	(.L_9 - .L_8)
	.align		4
.L_8:
        /*0028*/ 	.word	index@(triton_poi_fused__native_batch_norm_legit_no_training_hardtanh_9)
        /*002c*/ 	.word	0x00000000
.L_9:


//--------------------- .nv.info.triton_poi_fused__native_batch_norm_legit_no_training_hardtanh_9 --------------------------
	.section	.nv.info.triton_poi_fused__native_batch_norm_legit_no_training_hardtanh_9,"",@"SHT_CUDA_INFO"
	.sectionflags	@""
	.align	4


	//----- nvinfo : EIATTR_CUDA_API_VERSION
	.align		4
        /*0000*/ 	.byte	0x04, 0x37
        /*0002*/ 	.short	(.L_11 - .L_10)
.L_10:
        /*0004*/ 	.word	0x0000007c


	//----- nvinfo : EIATTR_KPARAM_INFO
	.align		4
.L_11:
        /*0008*/ 	.byte	0x04, 0x17
        /*000a*/ 	.short	(.L_13 - .L_12)
.L_12:
        /*000c*/ 	.word	0x00000000
        /*0010*/ 	.short	0x0006
        /*0012*/ 	.short	0x0030
        /*0014*/ 	.byte	0x00, 0xf0, 0x11, 0x00


	//----- nvinfo : EIATTR_KPARAM_INFO
	.align		4
.L_13:
        /*0018*/ 	.byte	0x04, 0x17
        /*001a*/ 	.short	(.L_15 - .L_14)
.L_14:
        /*001c*/ 	.word	0x00000000
        /*0020*/ 	.short	0x0005
        /*0022*/ 	.short	0x0028
        /*0024*/ 	.byte	0x00, 0xf4, 0x21, 0x00


	//----- nvinfo : EIATTR_KPARAM_INFO
	.align		4
.L_15:
        /*0028*/ 	.byte	0x04, 0x17
        /*002a*/ 	.short	(.L_17 - .L_16)
.L_16:
        /*002c*/ 	.word	0x00000000
        /*0030*/ 	.short	0x0004
        /*0032*/ 	.short	0x0020
        /*0034*/ 	.byte	0x00, 0xf4, 0x21, 0x00


	//----- nvinfo : EIATTR_KPARAM_INFO
	.align		4
.L_17:
        /*0038*/ 	.byte	0x04, 0x17
        /*003a*/ 	.short	(.L_19 - .L_18)
.L_18:
        /*003c*/ 	.word	0x00000000
        /*0040*/ 	.short	0x0003
        /*0042*/ 	.short	0x0018
        /*0044*/ 	.byte	0x00, 0xf4, 0x21, 0x00


	//----- nvinfo : EIATTR_KPARAM_INFO
	.align		4
.L_19:
        /*0048*/ 	.byte	0x04, 0x17
        /*004a*/ 	.short	(.L_21 - .L_20)
.L_20:
        /*004c*/ 	.word	0x00000000
        /*0050*/ 	.short	0x0002
        /*0052*/ 	.short	0x0010
        /*0054*/ 	.byte	0x00, 0xf4, 0x21, 0x00


	//----- nvinfo : EIATTR_KPARAM_INFO
	.align		4
.L_21:
        /*0058*/ 	.byte	0x04, 0x17
        /*005a*/ 	.short	(.L_23 - .L_22)
.L_22:
        /*005c*/ 	.word	0x00000000
        /*0060*/ 	.short	0x0001
        /*0062*/ 	.short	0x0008
        /*0064*/ 	.byte	0x00, 0xf4, 0x21, 0x00


	//----- nvinfo : EIATTR_KPARAM_INFO
	.align		4
.L_23:
        /*0068*/ 	.byte	0x04, 0x17
        /*006a*/ 	.short	(.L_25 - .L_24)
.L_24:
        /*006c*/ 	.word	0x00000000
        /*0070*/ 	.short	0x0000
        /*0072*/ 	.short	0x0000
        /*0074*/ 	.byte	0x00, 0xf4, 0x21, 0x00


	//----- nvinfo : EIATTR_SPARSE_MMA_MASK
	.align		4
.L_25:
        /*0078*/ 	.byte	0x03, 0x50
        /*007a*/ 	.short	0x0000


	//----- nvinfo : EIATTR_MAXREG_COUNT
	.align		4
        /*007c*/ 	.byte	0x03, 0x1b
        /*007e*/ 	.short	0x00ff


	//----- nvinfo : EIATTR_EXIT_INSTR_OFFSETS
	.align		4
        /*0080*/ 	.byte	0x04, 0x1c
        /*0082*/ 	.short	(.L_27 - .L_26)


	//   ....[0]....
.L_26:
        /*0084*/ 	.word	0x00000d30


	//   ....[1]....
        /*0088*/ 	.word	0x00000d50


	//----- nvinfo : EIATTR_REQNTID
	.align		4
.L_27:
        /*008c*/ 	.byte	0x04, 0x10
        /*008e*/ 	.short	(.L_29 - .L_28)
.L_28:
        /*0090*/ 	.word	0x00000080
        /*0094*/ 	.word	0x00000001
        /*0098*/ 	.word	0x00000001


	//----- nvinfo : EIATTR_CBANK_PARAM_SIZE
	.align		4
.L_29:
        /*009c*/ 	.byte	0x03, 0x19
        /*009e*/ 	.short	0x0034


	//----- nvinfo : EIATTR_PARAM_CBANK
	.align		4
        /*00a0*/ 	.byte	0x04, 0x0a
        /*00a2*/ 	.short	(.L_31 - .L_30)
	.align		4
.L_30:
        /*00a4*/ 	.word	index@(.nv.constant0.triton_poi_fused__native_batch_norm_legit_no_training_hardtanh_9)
        /*00a8*/ 	.short	0x0210
        /*00aa*/ 	.short	0x0034


	//----- nvinfo : EIATTR_SW_WAR
	.align		4
.L_31:
        /*00ac*/ 	.byte	0x04, 0x36
        /*00ae*/ 	.short	(.L_33 - .L_32)
.L_32:
        /*00b0*/ 	.word	0x00000008
.L_33:


//--------------------- .nv.callgraph             --------------------------
	.section	.nv.callgraph,"",@"SHT_CUDA_CALLGRAPH"
	.align	4
	.sectionentsize	8
	.align		4
        /*0000*/ 	.word	0x00000000
	.align		4
        /*0004*/ 	.word	0xffffffff
	.align		4
        /*0008*/ 	.word	0x00000000
	.align		4
        /*000c*/ 	.word	0xfffffffe
	.align		4
        /*0010*/ 	.word	0x00000000
	.align		4
        /*0014*/ 	.word	0xfffffffd
	.align		4
        /*0018*/ 	.word	0x00000000
	.align		4
        /*001c*/ 	.word	0xfffffffc


//--------------------- .nv.constant4             --------------------------
	.section	.nv.constant4,"a",@progbits
	.align	8
	.align		8
.nv.constant4:
        /*0000*/ 	.dword	_$_str
	.align		8
        /*0008*/ 	.dword	_$_str_$_2


//--------------------- .text.triton_poi_fused__native_batch_norm_legit_no_training_hardtanh_9 --------------------------
	.section	.text.triton_poi_fused__native_batch_norm_legit_no_training_hardtanh_9,"ax",@progbits
	.align	128
        .global         triton_poi_fused__native_batch_norm_legit_no_training_hardtanh_9
        .type           triton_poi_fused__native_batch_norm_legit_no_training_hardtanh_9,@function
        .size           triton_poi_fused__native_batch_norm_legit_no_training_hardtanh_9,(.L_x_1 - triton_poi_fused__native_batch_norm_legit_no_training_hardtanh_9)
        .other          triton_poi_fused__native_batch_norm_legit_no_training_hardtanh_9,@"STO_CUDA_ENTRY STV_DEFAULT"
triton_poi_fused__native_batch_norm_legit_no_training_hardtanh_9:
.text.triton_poi_fused__native_batch_norm_legit_no_training_hardtanh_9:
[----:B------:R-:W0:Y:S02]  /*0000*/  LDC R1, c[0x0][0x28] ;  /* 0x00000a00ff017b82 */ /* 0x000e240000000800 */
[----:B------:R-:W1:Y:S01]  /*0010*/  S2R R0, SR_TID.X ;  /* 0x0000000000007919 */ /* 0x000e620000002100 */
[----:B------:R-:W2:Y:S01]  /*0020*/  LDC.64 R28, c[0x0][0x210] ;  /* 0x00008400ff1c7b82 */ /* 0x000ea20000000a00 */
[----:B------:R-:W-:Y:S02]  /*0030*/  CS2R R4, SRZ ;  /* 0x0000000000047805 */ /* 0x000fe4000001ff00 */
[----:B------:R-:W-:Y:S01]  /*0040*/  CS2R R6, SRZ ;  /* 0x0000000000067805 */ /* 0x000fe2000001ff00 */
[----:B------:R-:W3:Y:S01]  /*0050*/  S2R R3, SR_CTAID.X ;  /* 0x0000000000037919 */ /* 0x000ee20000002500 */
[----:B------:R-:W-:Y:S02]  /*0060*/  CS2R R8, SRZ ;  /* 0x0000000000087805 */ /* 0x000fe4000001ff00 */
[----:B------:R-:W-:Y:S01]  /*0070*/  CS2R R10, SRZ ;  /* 0x00000000000a7805 */ /* 0x000fe2000001ff00 */
[----:B------:R-:W-:Y:S01]  /*0080*/  ULDC.64 UR4, c[0x0][0x208] ;  /* 0x0000820000047ab9 */ /* 0x000fe20000000a00 */
[----:B------:R-:W4:Y:S08]  /*0090*/  LDC.64 R20, c[0x0][0x218] ;  /* 0x00008600ff147b82 */ /* 0x000f300000000a00 */
[----:B------:R-:W5:Y:S01]  /*00a0*/  LDC.64 R26, c[0x0][0x220] ;  /* 0x00008800ff1a7b82 */ /* 0x000f620000000a00 */
[----:B-1----:R-:W-:-:S05]  /*00b0*/  IMAD.SHL.U32 R0, R0, 0x4, RZ ;  /* 0x0000000400007824 */ /* 0x002fca00078e00ff */
[----:B------:R-:W-:-:S05]  /*00c0*/  LOP3.LUT R0, R0, 0x1fc, RZ, 0xc0, !PT ;  /* 0x000001fc00007812 */ /* 0x000fca00078ec0ff */
[----:B---3--:R-:W-:-:S04]  /*00d0*/  IMAD R2, R3, 0x400, R0 ;  /* 0x0000040003027824 */ /* 0x008fc800078e0200 */
[C---:B------:R-:W-:Y:S01]  /*00e0*/  IMAD.HI R0, R2.reuse, 0x38e38e39, RZ ;  /* 0x38e38e3902007827 */ /* 0x040fe200078e02ff */
[----:B------:R-:W-:-:S03]  /*00f0*/  ISETP.GE.AND P1, PT, R2, 0x2d900, PT ;  /* 0x0002d9000200780c */ /* 0x000fc60003f26270 */
[----:B--2---:R-:W-:Y:S01]  /*0100*/  IMAD.WIDE R28, R2, 0x4, R28 ;  /* 0x00000004021c7825 */ /* 0x004fe200078e021c */
[----:B------:R-:W-:-:S04]  /*0110*/  SHF.R.U32.HI R3, RZ, 0x1f, R0 ;  /* 0x0000001fff037819 */ /* 0x000fc80000011600 */
[----:B------:R-:W-:-:S05]  /*0120*/  LEA.HI.SX32 R3, R0, R3, 0x1b ;  /* 0x0000000300037211 */ /* 0x000fca00078fdaff */
[----:B------:R-:W-:Y:S01]  /*0130*/  IMAD R3, R3, -0x90, R2 ;  /* 0xffffff7003037824 */ /* 0x000fe200078e0202 */
[----:B------:R-:W2:Y:S03]  /*0140*/  @!P1 LDG.E.128 R8, desc[UR4][R28.64] ;  /* 0x000000041c089981 */ /* 0x000ea6000c1e1d00 */
[----:B----4-:R-:W-:-:S05]  /*0150*/  IMAD.WIDE R12, R3, 0x4, R20 ;  /* 0x00000004030c7825 */ /* 0x010fca00078e0214 */
[----:B------:R1:W2:Y:S01]  /*0160*/  @!P1 LDG.E.EL.128 R4, desc[UR4][R12.64] ;  /* 0x000000040c049981 */ /* 0x0002a2000c2e1d00 */
[----:B------:R-:W-:-:S04]  /*0170*/  VIADD R0, R2, 0x200 ;  /* 0x0000020002007836 */ /* 0x000fc80000000000 */
[----:B------:R-:W-:-:S05]  /*0180*/  IMAD.HI R14, R0, 0x38e38e39, RZ ;  /* 0x38e38e39000e7827 */ /* 0x000fca00078e02ff */
[----:B------:R-:W-:-:S04]  /*0190*/  SHF.R.U32.HI R15, RZ, 0x1f, R14 ;  /* 0x0000001fff0f7819 */ /* 0x000fc8000001160e */
[----:B------:R-:W-:Y:S02]  /*01a0*/  LEA.HI.SX32 R15, R14, R15, 0x1b ;  /* 0x0000000f0e0f7211 */ /* 0x000fe400078fdaff */
[----:B------:R-:W-:Y:S02]  /*01b0*/  ISETP.GE.AND P0, PT, R0, 0x2d900, PT ;  /* 0x0002d9000000780c */ /* 0x000fe40003f06270 */
[----:B-1----:R-:W-:Y:S01]  /*01c0*/  CS2R R12, SRZ ;  /* 0x00000000000c7805 */ /* 0x002fe2000001ff00 */
[----:B------:R-:W-:Y:S01]  /*01d0*/  IMAD R0, R15, -0x90, R0 ;  /* 0xffffff700f007824 */ /* 0x000fe200078e0200 */
[----:B------:R-:W-:Y:S02]  /*01e0*/  CS2R R14, SRZ ;  /* 0x00000000000e7805 */ /* 0x000fe4000001ff00 */
[----:B------:R-:W-:Y:S01]  /*01f0*/  CS2R R22, SRZ ;  /* 0x0000000000167805 */ /* 0x000fe2000001ff00 */
[----:B------:R-:W-:Y:S01]  /*0200*/  IMAD.WIDE R24, R0, 0x4, R20 ;  /* 0x0000000400187825 */ /* 0x000fe200078e0214 */
[----:B------:R-:W-:-:S02]  /*0210*/  CS2R R20, SRZ ;  /* 0x0000000000147805 */ /* 0x000fc4000001ff00 */
[----:B------:R-:W-:Y:S02]  /*0220*/  CS2R R16, SRZ ;  /* 0x0000000000107805 */ /* 0x000fe4000001ff00 */
[----:B------:R-:W-:Y:S02]  /*0230*/  CS2R R18, SRZ ;  /* 0x0000000000127805 */ /* 0x000fe4000001ff00 */
[----:B------:R5:W3:Y:S04]  /*0240*/  @!P0 LDG.E.128 R20, desc[UR4][R28.64+0x800] ;  /* 0x000800041c148981 */ /* 0x000ae8000c1e1d00 */
[----:B------:R1:W3:Y:S01]  /*0250*/  @!P0 LDG.E.EL.128 R16, desc[UR4][R24.64] ;  /* 0x0000000418108981 */ /* 0x0002e2000c2e1d00 */
[----:B-----5:R-:W-:Y:S01]  /*0260*/  IMAD.WIDE R28, R0, 0x4, R26 ;  /* 0x00000004001c7825 */ /* 0x020fe200078e021a */
[----:B-1----:R-:W-:-:S03]  /*0270*/  CS2R R24, SRZ ;  /* 0x0000000000187805 */ /* 0x002fc6000001ff00 */
[----:B--2---:R-:W-:Y:S01]  /*0280*/  FADD R4, -R4, R8 ;  /* 0x0000000804047221 */ /* 0x004fe20000000100 */
[----:B------:R-:W-:Y:S01]  /*0290*/  FADD R5, -R5, R9 ;  /* 0x0000000905057221 */ /* 0x000fe20000000100 */
[----:B------:R-:W-:-:S05]  /*02a0*/  IMAD.WIDE R8, R3, 0x4, R26 ;  /* 0x0000000403087825 */ /* 0x000fca00078e021a */
[----:B------:R-:W2:Y:S01]  /*02b0*/  @!P1 LDG.E.EL.128 R12, desc[UR4][R8.64] ;  /* 0x00000004080c9981 */ /* 0x000ea2000c2e1d00 */
[----:B------:R-:W-:-:S06]  /*02c0*/  CS2R R26, SRZ ;  /* 0x00000000001a7805 */ /* 0x000fcc000001ff00 */
[----:B------:R-:W4:Y:S01]  /*02d0*/  @!P0 LDG.E.EL.128 R24, desc[UR4][R28.64] ;  /* 0x000000041c188981 */ /* 0x000f22000c2e1d00 */
[----:B------:R-:W-:Y:S01]  /*02e0*/  FADD R6, -R6, R10 ;  /* 0x0000000a06067221 */ /* 0x000fe20000000100 */
[----:B------:R-:W-:Y:S01]  /*02f0*/  FADD R7, -R7, R11 ;  /* 0x0000000b07077221 */ /* 0x000fe20000000100 */
[----:B------:R-:W-:Y:S02]  /*0300*/  IMAD.MOV.U32 R11, RZ, RZ, 0x3e800000 ;  /* 0x3e800000ff0b7424 */ /* 0x000fe400078e00ff */
[----:B---3--:R-:W-:Y:S01]  /*0310*/  FADD R16, -R16, R20 ;  /* 0x0000001410107221 */ /* 0x008fe20000000100 */
[----:B------:R-:W-:Y:S01]  /*0320*/  FADD R22, -R18, R22 ;  /* 0x0000001612167221 */ /* 0x000fe20000000100 */
[----:B------:R-:W-:Y:S01]  /*0330*/  FADD R21, -R17, R21 ;  /* 0x0000001511157221 */ /* 0x000fe20000000100 */
[----:B------:R-:W-:Y:S01]  /*0340*/  FADD R23, -R19, R23 ;  /* 0x0000001713177221 */ /* 0x000fe20000000100 */
[----:B--2---:R-:W-:-:S06]  /*0350*/  FADD R8, R12, 9.9999997473787516356e-06 ;  /* 0x3727c5ac0c087421 */ /* 0x004fcc0000000000 */
[----:B------:R-:W1:Y:S01]  /*0360*/  MUFU.SQRT R8, R8 ;  /* 0x0000000800087308 */ /* 0x000e620000002000 */
[----:B------:R-:W-:Y:S01]  /*0370*/  FADD R9, R13, 9.9999997473787516356e-06 ;  /* 0x3727c5ac0d097421 */ /* 0x000fe20000000000 */
[----:B------:R-:W-:Y:S01]  /*0380*/  FADD R10, R14, 9.9999997473787516356e-06 ;  /* 0x3727c5ac0e0a7421 */ /* 0x000fe20000000000 */
[----:B------:R-:W-:-:S05]  /*0390*/  FADD R15, R15, 9.9999997473787516356e-06 ;  /* 0x3727c5ac0f0f7421 */ /* 0x000fca0000000000 */
[----:B------:R-:W2:Y:S01]  /*03a0*/  MUFU.SQRT R9, R9 ;  /* 0x0000000900097308 */ /* 0x000ea20000002000 */
[----:B-1----:R-:W-:-:S07]  /*03b0*/  FSETP.GT.AND P6, PT, R8, 8.50705917302346158658e+37, PT ;  /* 0x7e8000000800780b */ /* 0x002fce0003fc4000 */
[----:B------:R-:W1:Y:S01]  /*03c0*/  MUFU.SQRT R10, R10 ;  /* 0x0000000a000a7308 */ /* 0x000e620000002000 */
[----:B------:R-:W-:-:S07]  /*03d0*/  FSETP.GEU.AND P2, PT, R8, 1.175494350822287508e-38, PT ;  /* 0x008000000800780b */ /* 0x000fce0003f4e000 */
[----:B------:R-:W3:Y:S01]  /*03e0*/  MUFU.SQRT R12, R15 ;  /* 0x0000000f000c7308 */ /* 0x000ee20000002000 */
[----:B----4-:R-:W-:Y:S01]  /*03f0*/  FADD R25, R25, 9.9999997473787516356e-06 ;  /* 0x3727c5ac19197421 */ /* 0x010fe20000000000 */
[----:B------:R-:W-:Y:S01]  /*0400*/  FADD R24, R24, 9.9999997473787516356e-06 ;  /* 0x3727c5ac18187421 */ /* 0x000fe20000000000 */
[----:B------:R-:W-:Y:S01]  /*0410*/  FADD R28, R27, 9.9999997473787516356e-06 ;  /* 0x3727c5ac1b1c7421 */ /* 0x000fe20000000000 */
[----:B--2---:R-:W-:Y:S01]  /*0420*/  FSETP.GT.AND P3, PT, R9, 8.50705917302346158658e+37, PT ;  /* 0x7e8000000900780b */ /* 0x004fe20003f64000 */
[----:B------:R-:W-:Y:S01]  /*0430*/  FADD R26, R26, 9.9999997473787516356e-06 ;  /* 0x3727c5ac1a1a7421 */ /* 0x000fe20000000000 */
[----:B------:R-:W-:Y:S01]  /*0440*/  FSEL R27, R11, 1, P6 ;  /* 0x3f8000000b1b7808 */ /* 0x000fe20003000000 */
[----:B------:R-:W-:Y:S01]  /*0450*/  @P6 FMUL R8, R8, 0.25 ;  /* 0x3e80000008086820 */ /* 0x000fe20000400000 */
[----:B------:R-:W2:Y:S01]  /*0460*/  MUFU.SQRT R14, R25 ;  /* 0x00000019000e7308 */ /* 0x000ea20000002000 */
[----:B-1----:R-:W-:Y:S02]  /*0470*/  FSETP.GT.AND P4, PT, R10, 8.50705917302346158658e+37, PT ;  /* 0x7e8000000a00780b */ /* 0x002fe40003f84000 */
[----:B------:R-:W-:Y:S01]  /*0480*/  @!P2 FMUL R8, R8, 16777216 ;  /* 0x4b8000000808a820 */ /* 0x000fe20000400000 */
[----:B------:R-:W-:Y:S01]  /*0490*/  @!P2 FMUL R27, R27, 16777216 ;  /* 0x4b8000001b1ba820 */ /* 0x000fe20000400000 */
[----:B---3--:R-:W-:-:S03]  /*04a0*/  FSETP.GT.AND P6, PT, R12, 8.50705917302346158658e+37, PT ;  /* 0x7e8000000c00780b */ /* 0x008fc60003fc4000 */
[----:B------:R1:W3:Y:S01]  /*04b0*/  MUFU.SQRT R13, R24 ;  /* 0x00000018000d7308 */ /* 0x0002e20000002000 */
[----:B------:R-:W-:-:S07]  /*04c0*/  FSETP.GEU.AND P2, PT, R10, 1.175494350822287508e-38, PT ;  /* 0x008000000a00780b */ /* 0x000fce0003f4e000 */
[----:B------:R-:W4:Y:S01]  /*04d0*/  MUFU.SQRT R20, R26 ;  /* 0x0000001a00147308 */ /* 0x000f220000002000 */
[C---:B------:R-:W-:Y:S01]  /*04e0*/  FSETP.GEU.AND P5, PT, R9.reuse, 1.175494350822287508e-38, PT ;  /* 0x008000000900780b */ /* 0x040fe20003fae000 */
[----:B------:R-:W-:Y:S01]  /*04f0*/  @P3 FMUL R9, R9, 0.25 ;  /* 0x3e80000009093820 */ /* 0x000fe20000400000 */
[C---:B-1----:R-:W-:Y:S01]  /*0500*/  FSEL R24, R11.reuse, 1, P3 ;  /* 0x3f8000000b187808 */ /* 0x042fe20001800000 */
[----:B------:R-:W-:Y:S01]  /*0510*/  @P4 FMUL R10, R10, 0.25 ;  /* 0x3e8000000a0a4820 */ /* 0x000fe20000400000 */
[C---:B------:R-:W-:Y:S01]  /*0520*/  FSETP.GEU.AND P3, PT, R12.reuse, 1.175494350822287508e-38, PT ;  /* 0x008000000c00780b */ /* 0x040fe20003f6e000 */
[----:B------:R-:W-:Y:S01]  /*0530*/  @P6 FMUL R12, R12, 0.25 ;  /* 0x3e8000000c0c6820 */ /* 0x000fe20000400000 */
[C---:B------:R-:W-:Y:S01]  /*0540*/  FSEL R18, R11.reuse, 1, P4 ;  /* 0x3f8000000b127808 */ /* 0x040fe20002000000 */
[----:B------:R-:W1:Y:S01]  /*0550*/  MUFU.RCP R8, R8 ;  /* 0x0000000800087308 */ /* 0x000e620000001000 */
[----:B------:R-:W-:Y:S02]  /*0560*/  FSEL R17, R11, 1, P6 ;  /* 0x3f8000000b117808 */ /* 0x000fe40003000000 */
[----:B--2---:R-:W-:Y:S01]  /*0570*/  FSETP.GT.AND P6, PT, R14, 8.50705917302346158658e+37, PT ;  /* 0x7e8000000e00780b */ /* 0x004fe20003fc4000 */
[----:B------:R-:W-:Y:S01]  /*0580*/  @!P2 FMUL R10, R10, 16777216 ;  /* 0x4b8000000a0aa820 */ /* 0x000fe20000400000 */
[----:B---3--:R-:W-:-:S03]  /*0590*/  FSETP.GT.AND P4, PT, R13, 8.50705917302346158658e+37, PT ;  /* 0x7e8000000d00780b */ /* 0x008fc60003f84000 */
[----:B------:R-:W2:Y:S01]  /*05a0*/  MUFU.SQRT R15, R28 ;  /* 0x0000001c000f7308 */ /* 0x000ea20000002000 */
[----:B------:R-:W-:Y:S01]  /*05b0*/  @!P2 FMUL R18, R18, 16777216 ;  /* 0x4b8000001212a820 */ /* 0x000fe20000400000 */
[----:B----4-:R-:W-:Y:S01]  /*05c0*/  FSETP.GT.AND P2, PT, R20, 8.50705917302346158658e+37, PT ;  /* 0x7e8000001400780b */ /* 0x010fe20003f44000 */
[----:B------:R-:W-:Y:S01]  /*05d0*/  @!P3 FMUL R12, R12, 16777216 ;  /* 0x4b8000000c0cb820 */ /* 0x000fe20000400000 */
[----:B------:R-:W-:Y:S01]  /*05e0*/  @!P3 FMUL R17, R17, 16777216 ;  /* 0x4b8000001111b820 */ /* 0x000fe20000400000 */
[----:B------:R-:W-:Y:S01]  /*05f0*/  @!P5 FMUL R9, R9, 16777216 ;  /* 0x4b8000000909d820 */ /* 0x000fe20000400000 */
[----:B------:R-:W-:Y:S01]  /*0600*/  FSETP.GEU.AND P3, PT, R14, 1.175494350822287508e-38, PT ;  /* 0x008000000e00780b */ /* 0x000fe20003f6e000 */
[----:B-1----:R-:W-:Y:S01]  /*0610*/  FMUL R27, R8, R27 ;  /* 0x0000001b081b7220 */ /* 0x002fe20000400000 */
[----:B------:R-:W-:Y:S01]  /*0620*/  @!P5 FMUL R24, R24, 16777216 ;  /* 0x4b8000001818d820 */ /* 0x000fe20000400000 */
[----:B------:R-:W-:Y:S01]  /*0630*/  @P6 FMUL R14, R14, 0.25 ;  /* 0x3e8000000e0e6820 */ /* 0x000fe20000400000 */
[----:B------:R-:W-:-:S02]  /*0640*/  FSEL R8, R11, 1, P6 ;  /* 0x3f8000000b087808 */ /* 0x000fc40003000000 */
[C---:B------:R-:W-:Y:S01]  /*0650*/  FSETP.GEU.AND P5, PT, R13.reuse, 1.175494350822287508e-38, PT ;  /* 0x008000000d00780b */ /* 0x040fe20003fae000 */
[----:B------:R-:W-:Y:S01]  /*0660*/  @P4 FMUL R13, R13, 0.25 ;  /* 0x3e8000000d0d4820 */ /* 0x000fe20000400000 */
[----:B------:R-:W-:Y:S02]  /*0670*/  FSEL R29, R11, 1, P4 ;  /* 0x3f8000000b1d7808 */ /* 0x000fe40002000000 */
[----:B--2---:R-:W-:Y:S01]  /*0680*/  FSETP.GT.AND P6, PT, R15, 8.50705917302346158658e+37, PT ;  /* 0x7e8000000f00780b */ /* 0x004fe20003fc4000 */
[----:B------:R1:W2:Y:S01]  /*0690*/  MUFU.RCP R25, R9 ;  /* 0x0000000900197308 */ /* 0x0002a20000001000 */
[C---:B------:R-:W-:Y:S01]  /*06a0*/  FSETP.GEU.AND P4, PT, R20.reuse, 1.175494350822287508e-38, PT ;  /* 0x008000001400780b */ /* 0x040fe20003f8e000 */
[----:B------:R-:W-:Y:S01]  /*06b0*/  @P2 FMUL R20, R20, 0.25 ;  /* 0x3e80000014142820 */ /* 0x000fe20000400000 */
[----:B-1----:R-:W-:Y:S02]  /*06c0*/  FSEL R9, R11, 1, P2 ;  /* 0x3f8000000b097808 */ /* 0x002fe40001000000 */
[----:B------:R-:W-:-:S03]  /*06d0*/  FSETP.GEU.AND P2, PT, R15, 1.175494350822287508e-38, PT ;  /* 0x008000000f00780b */ /* 0x000fc60003f4e000 */
[----:B------:R-:W1:Y:S04]  /*06e0*/  MUFU.RCP R19, R10 ;  /* 0x0000000a00137308 */ /* 0x000e680000001000 */
[----:B------:R-:W-:Y:S02]  /*06f0*/  @P6 FMUL R15, R15, 0.25 ;  /* 0x3e8000000f0f6820 */ /* 0x000fe40000400000 */
[----:B------:R-:W-:Y:S02]  /*0700*/  @!P4 FMUL R20, R20, 16777216 ;  /* 0x4b8000001414c820 */ /* 0x000fe40000400000 */
[----:B------:R-:W3:Y:S01]  /*0710*/  MUFU.RCP R12, R12 ;  /* 0x0000000c000c7308 */ /* 0x000ee20000001000 */
[----:B------:R-:W-:Y:S01]  /*0720*/  @!P3 FMUL R14, R14, 16777216 ;  /* 0x4b8000000e0eb820 */ /* 0x000fe20000400000 */
[----:B------:R-:W-:Y:S01]  /*0730*/  @!P2 FMUL R15, R15, 16777216 ;  /* 0x4b8000000f0fa820 */ /* 0x000fe20000400000 */
[----:B--2---:R-:W-:-:S05]  /*0740*/  FMUL R24, R25, R24 ;  /* 0x0000001819187220 */ /* 0x004fca0000400000 */
[----:B------:R-:W2:Y:S01]  /*0750*/  MUFU.RCP R25, R14 ;  /* 0x0000000e00197308 */ /* 0x000ea20000001000 */
[----:B-1----:R-:W-:Y:S01]  /*0760*/  FMUL R26, R19, R18 ;  /* 0x00000012131a7220 */ /* 0x002fe20000400000 */
[----:B------:R-:W-:Y:S01]  /*0770*/  @!P3 FMUL R8, R8, 16777216 ;  /* 0x4b8000000808b820 */ /* 0x000fe20000400000 */
[----:B------:R-:W-:Y:S01]  /*0780*/  @!P4 FMUL R9, R9, 16777216 ;  /* 0x4b8000000909c820 */ /* 0x000fe20000400000 */
[----:B------:R-:W1:Y:S04]  /*0790*/  LDC.64 R18, c[0x0][0x228] ;  /* 0x00008a00ff127b82 */ /* 0x000e680000000a00 */
[----:B------:R-:W4:Y:S01]  /*07a0*/  MUFU.RCP R20, R20 ;  /* 0x0000001400147308 */ /* 0x000f220000001000 */
[----:B---3--:R-:W-:Y:S01]  /*07b0*/  FMUL R12, R12, R17 ;  /* 0x000000110c0c7220 */ /* 0x008fe20000400000 */
[----:B------:R-:W-:-:S06]  /*07c0*/  FMUL R17, R26, R6 ;  /* 0x000000061a117220 */ /* 0x000fcc0000400000 */
[----:B------:R-:W3:Y:S01]  /*07d0*/  MUFU.RCP R15, R15 ;  /* 0x0000000f000f7308 */ /* 0x000ee20000001000 */
[----:B------:R-:W-:Y:S01]  /*07e0*/  FSEL R6, R11, 1, P6 ;  /* 0x3f8000000b067808 */ /* 0x000fe20003000000 */
[----:B--2---:R-:W-:-:S04]  /*07f0*/  FMUL R28, R25, R8 ;  /* 0x00000008191c7220 */ /* 0x004fc80000400000 */
[----:B------:R-:W-:Y:S01]  /*0800*/  @!P2 FMUL R6, R6, 16777216 ;  /* 0x4b8000000606a820 */ /* 0x000fe20000400000 */
[----:B----4-:R-:W-:-:S04]  /*0810*/  FMUL R25, R20, R9 ;  /* 0x0000000914197220 */ /* 0x010fc80000400000 */
[----:B------:R-:W-:Y:S01]  /*0820*/  FMUL R25, R25, R22 ;  /* 0x0000001619197220 */ /* 0x000fe20000400000 */
[----:B---3--:R-:W-:-:S04]  /*0830*/  FMUL R26, R15, R6 ;  /* 0x000000060f1a7220 */ /* 0x008fc80000400000 */
[----:B------:R-:W-:Y:S02]  /*0840*/  FMUL R26, R26, R23 ;  /* 0x000000171a1a7220 */ /* 0x000fe40000400000 */
[----:B------:R-:W2:Y:S01]  /*0850*/  LDC.64 R22, c[0x0][0x230] ;  /* 0x00008c00ff167b82 */ /* 0x000ea20000000a00 */
[----:B------:R-:W-:-:S04]  /*0860*/  @!P5 FMUL R13, R13, 16777216 ;  /* 0x4b8000000d0dd820 */ /* 0x000fc80000400000 */
[----:B------:R-:W3:Y:S01]  /*0870*/  MUFU.RCP R10, R13 ;  /* 0x0000000d000a7308 */ /* 0x000ee20000001000 */
[----:B------:R-:W-:Y:S01]  /*0880*/  @!P5 FMUL R29, R29, 16777216 ;  /* 0x4b8000001d1dd820 */ /* 0x000fe20000400000 */
[----:B------:R-:W-:Y:S01]  /*0890*/  FMUL R12, R12, R7 ;  /* 0x000000070c0c7220 */ /* 0x000fe20000400000 */
[----:B------:R-:W-:Y:S01]  /*08a0*/  FMUL R24, R24, R5 ;  /* 0x0000000518187220 */ /* 0x000fe20000400000 */
[----:B------:R-:W-:Y:S01]  /*08b0*/  FMUL R27, R27, R4 ;  /* 0x000000041b1b7220 */ /* 0x000fe20000400000 */
[----:B------:R-:W-:Y:S02]  /*08c0*/  CS2R R4, SRZ ;  /* 0x0000000000047805 */ /* 0x000fe4000001ff00 */
[----:B------:R-:W-:Y:S02]  /*08d0*/  CS2R R6, SRZ ;  /* 0x0000000000067805 */ /* 0x000fe4000001ff00 */
[----:B------:R-:W-:Y:S01]  /*08e0*/  CS2R R8, SRZ ;  /* 0x0000000000087805 */ /* 0x000fe2000001ff00 */
[----:B-1----:R-:W-:-:S05]  /*08f0*/  IMAD.WIDE R14, R3, 0x4, R18 ;  /* 0x00000004030e7825 */ /* 0x002fca00078e0212 */
[----:B------:R-:W4:Y:S01]  /*0900*/  @!P1 LDG.E.EL.128 R4, desc[UR4][R14.64] ;  /* 0x000000040e049981 */ /* 0x000f22000c2e1d00 */
[----:B---3--:R-:W-:Y:S01]  /*0910*/  FMUL R29, R10, R29 ;  /* 0x0000001d0a1d7220 */ /* 0x008fe20000400000 */
[----:B------:R-:W-:Y:S01]  /*0920*/  CS2R R10, SRZ ;  /* 0x00000000000a7805 */ /* 0x000fe2000001ff00 */
[----:B--2---:R-:W-:-:S05]  /*0930*/  IMAD.WIDE R22, R3, 0x4, R22 ;  /* 0x0000000403167825 */ /* 0x004fca00078e0216 */
[----:B------:R1:W4:Y:S02]  /*0940*/  @!P1 LDG.E.EL.128 R8, desc[UR4][R22.64] ;  /* 0x0000000416089981 */ /* 0x000324000c2e1d00 */
[----:B-1----:R-:W1:Y:S01]  /*0950*/  LDC.64 R22, c[0x0][0x230] ;  /* 0x00008c00ff167b82 */ /* 0x002e620000000a00 */
[----:B------:R-:W-:Y:S01]  /*0960*/  FMUL R28, R28, R21 ;  /* 0x000000151c1c7220 */ /* 0x000fe20000400000 */
[----:B------:R-:W-:Y:S01]  /*0970*/  CS2R R14, SRZ ;  /* 0x00000000000e7805 */ /* 0x000fe2000001ff00 */
[----:B------:R-:W-:-:S04]  /*0980*/  IMAD.WIDE R20, R0, 0x4, R18 ;  /* 0x0000000400147825 */ /* 0x000fc800078e0212 */
[----:B-1----:R-:W-:Y:S01]  /*0990*/  IMAD.WIDE R18, R0, 0x4, R22 ;  /* 0x0000000400127825 */ /* 0x002fe200078e0216 */
[----:B------:R-:W-:-:S03]  /*09a0*/  CS2R R22, SRZ ;  /* 0x0000000000167805 */ /* 0x000fc6000001ff00 */
[----:B----4-:R-:W-:Y:S01]  /*09b0*/  FFMA R7, R12, R7, R11 ;  /* 0x000000070c077223 */ /* 0x010fe2000000000b */
[----:B------:R-:W-:-:S06]  /*09c0*/  CS2R R12, SRZ ;  /* 0x00000000000c7805 */ /* 0x000fcc000001ff00 */
[----:B------:R1:W2:Y:S02]  /*09d0*/  @!P0 LDG.E.EL.128 R12, desc[UR4][R20.64] ;  /* 0x00000004140c8981 */ /* 0x0002a4000c2e1d00 */
[----:B-1----:R-:W-:-:S06]  /*09e0*/  CS2R R20, SRZ ;  /* 0x0000000000147805 */ /* 0x002fcc000001ff00 */
[----:B------:R-:W2:Y:S01]  /*09f0*/  @!P0 LDG.E.EL.128 R20, desc[UR4][R18.64] ;  /* 0x0000000412148981 */ /* 0x000ea2000c2e1d00 */
[----:B------:R-:W-:Y:S01]  /*0a00*/  FSETP.GTU.AND P2, PT, R7, RZ, PT ;  /* 0x000000ff0700720b */ /* 0x000fe20003f4c000 */
[----:B------:R-:W-:-:S03]  /*0a10*/  FFMA R6, R17, R6, R10 ;  /* 0x0000000611067223 */ /* 0x000fc6000000000a */
[----:B------:R-:W-:Y:S01]  /*0a20*/  FSEL R7, R7, RZ, P2 ;  /* 0x000000ff07077208 */ /* 0x000fe20001000000 */
[----:B------:R-:W-:Y:S01]  /*0a30*/  FFMA R5, R24, R5, R9 ;  /* 0x0000000518057223 */ /* 0x000fe20000000009 */
[----:B------:R-:W-:Y:S02]  /*0a40*/  FFMA R4, R27, R4, R8 ;  /* 0x000000041b047223 */ /* 0x000fe40000000008 */
[----:B------:R-:W-:Y:S01]  /*0a50*/  FSETP.GEU.AND P3, PT, R7, 6, PT ;  /* 0x40c000000700780b */ /* 0x000fe20003f6e000 */
[----:B------:R-:W1:Y:S01]  /*0a60*/  LDC.64 R8, c[0x0][0x238] ;  /* 0x00008e00ff087b82 */ /* 0x000e620000000a00 */
[----:B------:R-:W-:Y:S02]  /*0a70*/  FSETP.GTU.AND P5, PT, R6, RZ, PT ;  /* 0x000000ff0600720b */ /* 0x000fe40003fac000 */
[----:B------:R-:W-:Y:S02]  /*0a80*/  FSETP.GTU.AND P6, PT, R5, RZ, PT ;  /* 0x000000ff0500720b */ /* 0x000fe40003fcc000 */
[----:B------:R-:W-:-:S02]  /*0a90*/  FSETP.GTU.AND P2, PT, R4, RZ, PT ;  /* 0x000000ff0400720b */ /* 0x000fc40003f4c000 */
[----:B------:R-:W-:Y:S02]  /*0aa0*/  FSEL R6, R6, RZ, P5 ;  /* 0x000000ff06067208 */ /* 0x000fe40002800000 */
[----:B------:R-:W-:Y:S01]  /*0ab0*/  FSEL R5, R5, RZ, P6 ;  /* 0x000000ff05057208 */ /* 0x000fe20003000000 */
[----:B------:R-:W-:Y:S01]  /*0ac0*/  FMUL R29, R29, R16 ;  /* 0x000000101d1d7220 */ /* 0x000fe20000400000 */
[C---:B------:R-:W-:Y:S02]  /*0ad0*/  FSETP.NAN.AND P6, PT, R7.reuse, R7, PT ;  /* 0x000000070700720b */ /* 0x040fe40003fc8000 */
[----:B------:R-:W-:Y:S02]  /*0ae0*/  FSEL R4, R4, RZ, P2 ;  /* 0x000000ff04047208 */ /* 0x000fe40001000000 */
[----:B------:R-:W-:Y:S02]  /*0af0*/  FSETP.GEU.AND P2, PT, R6, 6, PT ;  /* 0x40c000000600780b */ /* 0x000fe40003f4e000 */
[----:B------:R-:W-:-:S02]  /*0b00*/  @P3 SEL R7, R7, 0x40c00000, P6 ;  /* 0x40c0000007073807 */ /* 0x000fc40003000000 */
[----:B------:R-:W-:Y:S01]  /*0b10*/  FSETP.GEU.AND P3, PT, R5, 6, PT ;  /* 0x40c000000500780b */ /* 0x000fe20003f6e000 */
[----:B-1----:R-:W-:-:S04]  /*0b20*/  IMAD.WIDE R8, R2, 0x4, R8 ;  /* 0x0000000402087825 */ /* 0x002fc800078e0208 */
[----:B--2---:R-:W-:Y:S01]  /*0b30*/  FFMA R15, R26, R15, R23 ;  /* 0x0000000f1a0f7223 */ /* 0x004fe20000000017 */
[----:B------:R-:W-:Y:S01]  /*0b40*/  FFMA R13, R28, R13, R21 ;  /* 0x0000000d1c0d7223 */ /* 0x000fe20000000015 */
[----:B------:R-:W-:-:S03]  /*0b50*/  FFMA R14, R25, R14, R22 ;  /* 0x0000000e190e7223 */ /* 0x000fc60000000016 */
[----:B------:R-:W-:Y:S01]  /*0b60*/  FSETP.GTU.AND P4, PT, R15, RZ, PT ;  /* 0x000000ff0f00720b */ /* 0x000fe20003f8c000 */
[----:B------:R-:W-:Y:S01]  /*0b70*/  FFMA R12, R29, R12, R20 ;  /* 0x0000000c1d0c7223 */ /* 0x000fe20000000014 */
[----:B------:R-:W-:Y:S02]  /*0b80*/  FSETP.GTU.AND P5, PT, R14, RZ, PT ;  /* 0x000000ff0e00720b */ /* 0x000fe40003fac000 */
[----:B------:R-:W-:Y:S02]  /*0b90*/  FSETP.GTU.AND P6, PT, R13, RZ, PT ;  /* 0x000000ff0d00720b */ /* 0x000fe40003fcc000 */
[----:B------:R-:W-:Y:S02]  /*0ba0*/  FSEL R15, R15, RZ, P4 ;  /* 0x000000ff0f0f7208 */ /* 0x000fe40002000000 */
[----:B------:R-:W-:Y:S02]  /*0bb0*/  FSETP.GEU.AND P4, PT, R4, 6, PT ;  /* 0x40c000000400780b */ /* 0x000fe40003f8e000 */
[----:B------:R-:W-:-:S02]  /*0bc0*/  FSEL R14, R14, RZ, P5 ;  /* 0x000000ff0e0e7208 */ /* 0x000fc40002800000 */
[----:B------:R-:W-:Y:S02]  /*0bd0*/  FSEL R13, R13, RZ, P6 ;  /* 0x000000ff0d0d7208 */ /* 0x000fe40003000000 */
[----:B------:R-:W-:Y:S02]  /*0be0*/  FSETP.GTU.AND P5, PT, R12, RZ, PT ;  /* 0x000000ff0c00720b */ /* 0x000fe40003fac000 */
[----:B------:R-:W-:Y:S02]  /*0bf0*/  FSETP.NAN.AND P6, PT, R6, R6, PT ;  /* 0x000000060600720b */ /* 0x000fe40003fc8000 */
[----:B------:R-:W-:Y:S02]  /*0c00*/  FSEL R12, R12, RZ, P5 ;  /* 0x000000ff0c0c7208 */ /* 0x000fe40002800000 */
[----:B------:R-:W-:Y:S02]  /*0c10*/  @P2 SEL R6, R6, 0x40c00000, P6 ;  /* 0x40c0000006062807 */ /* 0x000fe40003000000 */
[----:B------:R-:W-:-:S02]  /*0c20*/  FSETP.NAN.AND P5, PT, R5, R5, PT ;  /* 0x000000050500720b */ /* 0x000fc40003fa8000 */
[----:B------:R-:W-:Y:S02]  /*0c30*/  FSETP.GEU.AND P2, PT, R15, 6, PT ;  /* 0x40c000000f00780b */ /* 0x000fe40003f4e000 */
[C---:B------:R-:W-:Y:S02]  /*0c40*/  FSETP.NAN.AND P6, PT, R4.reuse, R4, PT ;  /* 0x000000040400720b */ /* 0x040fe40003fc8000 */
[----:B------:R-:W-:Y:S02]  /*0c50*/  @P3 SEL R5, R5, 0x40c00000, P5 ;  /* 0x40c0000005053807 */ /* 0x000fe40002800000 */
[----:B------:R-:W-:Y:S02]  /*0c60*/  @P4 SEL R4, R4, 0x40c00000, P6 ;  /* 0x40c0000004044807 */ /* 0x000fe40003000000 */
[----:B------:R-:W-:Y:S02]  /*0c70*/  FSETP.GEU.AND P3, PT, R14, 6, PT ;  /* 0x40c000000e00780b */ /* 0x000fe40003f6e000 */
[----:B------:R-:W-:-:S02]  /*0c80*/  FSETP.GEU.AND P5, PT, R13, 6, PT ;  /* 0x40c000000d00780b */ /* 0x000fc40003fae000 */
[----:B------:R-:W-:Y:S02]  /*0c90*/  FSETP.GEU.AND P4, PT, R12, 6, PT ;  /* 0x40c000000c00780b */ /* 0x000fe40003f8e000 */
[C---:B------:R-:W-:Y:S01]  /*0ca0*/  FSETP.NAN.AND P6, PT, R15.reuse, R15, PT ;  /* 0x0000000f0f00720b */ /* 0x040fe20003fc8000 */
[----:B------:R1:W-:Y:S01]  /*0cb0*/  @!P1 STG.E.128 desc[UR4][R8.64], R4 ;  /* 0x0000000408009986 */ /* 0x0003e2000c101d04 */
[----:B------:R-:W-:Y:S02]  /*0cc0*/  FSETP.NAN.AND P1, PT, R14, R14, PT ;  /* 0x0000000e0e00720b */ /* 0x000fe40003f28000 */
[----:B------:R-:W-:Y:S02]  /*0cd0*/  @P2 SEL R15, R15, 0x40c00000, P6 ;  /* 0x40c000000f0f2807 */ /* 0x000fe40003000000 */
[----:B------:R-:W-:Y:S02]  /*0ce0*/  FSETP.NAN.AND P6, PT, R13, R13, PT ;  /* 0x0000000d0d00720b */ /* 0x000fe40003fc8000 */
[----:B------:R-:W-:-:S02]  /*0cf0*/  FSETP.NAN.AND P2, PT, R12, R12, PT ;  /* 0x0000000c0c00720b */ /* 0x000fc40003f48000 */
[----:B------:R-:W-:Y:S02]  /*0d00*/  @P3 SEL R14, R14, 0x40c00000, P1 ;  /* 0x40c000000e0e3807 */ /* 0x000fe40000800000 */
[----:B------:R-:W-:Y:S02]  /*0d10*/  @P5 SEL R13, R13, 0x40c00000, P6 ;  /* 0x40c000000d0d5807 */ /* 0x000fe40003000000 */
[----:B------:R-:W-:Y:S01]  /*0d20*/  @P4 SEL R12, R12, 0x40c00000, P2 ;  /* 0x40c000000c0c4807 */ /* 0x000fe20001000000 */
[----:B------:R-:W-:Y:S06]  /*0d30*/  @P0 EXIT ;  /* 0x000000000000094d */ /* 0x000fec0003800000 */
[----:B------:R-:W-:Y:S01]  /*0d40*/  STG.E.128 desc[UR4][R8.64+0x800], R12 ;  /* 0x0008000c08007986 */ /* 0x000fe2000c101d04 */
[----:B------:R-:W-:Y:S05]  /*0d50*/  EXIT ;  /* 0x000000000000794d */ /* 0x000fea0003800000 */
.L_x_0:
[----:B------:R-:W-:-:S00]  /*0d60*/  BRA `(.L_x_0) ;  /* 0xfffffffc00fc7947 */ /* 0x000fc0000383ffff */
[----:B------:R-:W-:-:S00]  /*0d70*/  NOP ;  /* 0x0000000000007918 */ /* 0x000fc00000000000 */
        /* <DEDUP_REMOVED lines=8> */
.L_x_1:


//--------------------- .nv.global.init           --------------------------
	.section	.nv.global.init,"aw",@progbits
.nv.global.init:
	.type		_$_str,@object
	.size		_$_str,(_$_str_$_2 - _$_str)
_$_str:
        /*0000*/ 	.byte	0x5f, 0x5f, 0x43, 0x55, 0x44, 0x41, 0x5f, 0x46, 0x54, 0x5a, 0x00
	.type		_$_str_$_2,@object
	.size		_$_str_$_2,(.L_1 - _$_str_$_2)
_$_str_$_2:
        /*000b*/ 	.byte	0x5f, 0x5f, 0x43, 0x55, 0x44, 0x41, 0x5f, 0x50, 0x52, 0x45, 0x43, 0x5f, 0x53, 0x51, 0x52, 0x54
        /*001b*/ 	.byte	0x00
.L_1:


//--------------------- .nv.constant0.triton_poi_fused__native_batch_norm_legit_no_training_hardtanh_9 --------------------------
	.section	.nv.constant0.triton_poi_fused__native_batch_norm_legit_no_training_hardtanh_9,"a",@progbits
	.sectionflags	@""
	.align	4
.nv.constant0.triton_poi_fused__native_batch_norm_legit_no_training_hardtanh_9:
	.zero		580
